//
// Generated by NVIDIA NVVM Compiler
//
// Compiler Build ID: CL-36424714
// Cuda compilation tools, release 13.0, V13.0.88
// Based on NVVM 20.0.0
//

.version 9.0
.target sm_100
.address_size 64

	// .globl	_Z19testConcurrentQueueP27CUDAContConcurrentQueueDataIiE
.extern .func  (.param .b32 func_retval0) vprintf
(
	.param .b64 vprintf_param_0,
	.param .b64 vprintf_param_1
)
;
.global .align 1 .b8 $str[22] = {84, 104, 114, 101, 97, 100, 32, 37, 117, 58, 32, 112, 111, 112, 112, 101, 100, 61, 37, 100, 10};

.visible .entry _Z19testConcurrentQueueP27CUDAContConcurrentQueueDataIiE(
	.param .u64 .ptr .align 1 _Z19testConcurrentQueueP27CUDAContConcurrentQueueDataIiE_param_0
)
{
	.local .align 8 .b8 	__local_depot0[8];
	.reg .b64 	%SP;
	.reg .b64 	%SPL;
	.reg .pred 	%p<10>;
	.reg .b32 	%r<36>;
	.reg .b64 	%rd<27>;

	mov.u64 	%SPL, __local_depot0;
	cvta.local.u64 	%SP, %SPL;
	ld.param.u64 	%rd10, [_Z19testConcurrentQueueP27CUDAContConcurrentQueueDataIiE_param_0];
	cvta.to.global.u64 	%rd1, %rd10;
	mov.u32 	%r12, %ctaid.x;
	mov.u32 	%r13, %ntid.x;
	mov.u32 	%r14, %tid.x;
	mad.lo.s32 	%r1, %r12, %r13, %r14;
	atom.global.add.u32 	%r2, [%rd1+20], 1;
	ld.global.u32 	%r15, [%rd1+12];
	and.b32  	%r3, %r15, %r2;
	ld.global.u64 	%rd25, [%rd1];
	mul.wide.u32 	%rd11, %r3, 8;
	add.s64 	%rd12, %rd25, %rd11;
	add.s64 	%rd3, %rd12, 4;
	ld.volatile.u32 	%r16, [%rd12+4];
	setp.eq.s32 	%p1, %r16, %r2;
	@%p1 bra 	$L__BB0_8;
	mov.b32 	%r34, 0;
$L__BB0_2:
	add.s32 	%r34, %r34, 1;
	setp.lt.u32 	%p2, %r34, 32;
	@%p2 bra 	$L__BB0_6;
	setp.gt.u32 	%p3, %r34, 255;
	@%p3 bra 	$L__BB0_5;
	mov.b32 	%r19, 50;
	// begin inline asm
	nanosleep.u32 %r19;
	// end inline asm
	bra.uni 	$L__BB0_6;
$L__BB0_5:
	mov.b32 	%r18, 200;
	// begin inline asm
	nanosleep.u32 %r18;
	// end inline asm
$L__BB0_6:
	ld.volatile.u32 	%r20, [%rd3];
	setp.ne.s32 	%p4, %r20, %r2;
	@%p4 bra 	$L__BB0_2;
	ld.global.u64 	%rd25, [%rd1];
$L__BB0_8:
	add.s64 	%rd14, %rd25, %rd11;
	st.u32 	[%rd14], %r1;
	ld.global.u64 	%rd15, [%rd1];
	add.s64 	%rd16, %rd15, %rd11;
	add.s32 	%r21, %r2, 1;
	atom.exch.b32 	%r22, [%rd16+4], %r21;
	atom.global.add.u32 	%r6, [%rd1+16], 1;
	ld.global.u32 	%r23, [%rd1+12];
	and.b32  	%r7, %r23, %r6;
	add.s32 	%r8, %r6, 1;
	ld.global.u64 	%rd26, [%rd1];
	mul.wide.u32 	%rd17, %r7, 8;
	add.s64 	%rd18, %rd26, %rd17;
	add.s64 	%rd7, %rd18, 4;
	ld.volatile.u32 	%r24, [%rd18+4];
	setp.eq.s32 	%p5, %r24, %r8;
	@%p5 bra 	$L__BB0_16;
	mov.b32 	%r35, 0;
$L__BB0_10:
	add.s32 	%r35, %r35, 1;
	setp.lt.u32 	%p6, %r35, 32;
	@%p6 bra 	$L__BB0_14;
	setp.gt.u32 	%p7, %r35, 255;
	@%p7 bra 	$L__BB0_13;
	mov.b32 	%r27, 50;
	// begin inline asm
	nanosleep.u32 %r27;
	// end inline asm
	bra.uni 	$L__BB0_14;
$L__BB0_13:
	mov.b32 	%r26, 200;
	// begin inline asm
	nanosleep.u32 %r26;
	// end inline asm
$L__BB0_14:
	ld.volatile.u32 	%r28, [%rd7];
	setp.ne.s32 	%p8, %r28, %r8;
	@%p8 bra 	$L__BB0_10;
	ld.global.u64 	%rd26, [%rd1];
$L__BB0_16:
	add.s64 	%rd20, %rd26, %rd17;
	ld.u32 	%r11, [%rd20];
	ld.global.u32 	%r29, [%rd1+8];
	add.s32 	%r30, %r29, %r6;
	atom.exch.b32 	%r31, [%rd20+4], %r30;
	setp.gt.u32 	%p9, %r1, 1023;
	@%p9 bra 	$L__BB0_18;
	add.u64 	%rd21, %SP, 0;
	add.u64 	%rd22, %SPL, 0;
	st.local.v2.u32 	[%rd22], {%r1, %r11};
	mov.u64 	%rd23, $str;
	cvta.global.u64 	%rd24, %rd23;
	{ // callseq 0, 0
	.param .b64 param0;
	st.param.b64 	[param0], %rd24;
	.param .b64 param1;
	st.param.b64 	[param1], %rd21;
	.param .b32 retval0;
	call.uni (retval0), 
	vprintf, 
	(
	param0, 
	param1
	);
	ld.param.b32 	%r32, [retval0];
	} // callseq 0
$L__BB0_18:
	ret;

}


// ===== COMPILED SASS (sm_100) =====

	.target	sm_100

	.elftype	@"ET_EXEC"


//--------------------- .note.nv.tkinfo           --------------------------
	.section	.note.nv.tkinfo,"",@"SHT_NOTE"
	.sectionflags	@"SHF_NOTE_NV_TKINFO"
	.tkinfo
        /*0018*/ 	.word	0x00000002
        /*0030*/ 	.string	""
        /*0030*/ 	.string	"ptxas"
        /*0030*/ 	.string	"Cuda compilation tools, release 13.0, V13.0.88"
        /*0030*/ 	.string	"Build cuda_13.0.r13.0/compiler.36424714_0"
        /*0030*/ 	.string	"-arch sm_100 -m 64 "



//--------------------- .note.nv.cuinfo           --------------------------
	.section	.note.nv.cuinfo,"",@"SHT_NOTE"
	.sectionflags	@"SHF_NOTE_NV_CUINFO"
        /*0018*/ 	.short	0x0002
        /*001a*/ 	.short	0x0064
        /*001c*/ 	.short	0x0082
	.zero		2


//--------------------- .nv.info                  --------------------------
	.section	.nv.info,"",@"SHT_CUDA_INFO"
	.align	4


	//----- nvinfo : EIATTR_REGCOUNT
	.align		4
        /*0000*/ 	.byte	0x04, 0x2f
        /*0002*/ 	.short	(.L_2 - .L_1)
	.align		4
.L_1:
        /*0004*/ 	.word	index@(_Z19testConcurrentQueueP27CUDAContConcurrentQueueDataIiE)
        /*0008*/ 	.word	0x00000018


	//----- nvinfo : EIATTR_FRAME_SIZE
	.align		4
.L_2:
        /*000c*/ 	.byte	0x04, 0x11
        /*000e*/ 	.short	(.L_4 - .L_3)
	.align		4
.L_3:
        /*0010*/ 	.word	index@(_Z19testConcurrentQueueP27CUDAContConcurrentQueueDataIiE)
        /*0014*/ 	.word	0x00000008


	//----- nvinfo : EIATTR_MIN_STACK_SIZE
	.align		4
.L_4:
        /*0018*/ 	.byte	0x04, 0x12
        /*001a*/ 	.short	(.L_6 - .L_5)
	.align		4
.L_5:
        /*001c*/ 	.word	index@(_Z19testConcurrentQueueP27CUDAContConcurrentQueueDataIiE)
        /*0020*/ 	.word	0x00000008
.L_6:


//--------------------- .nv.compat                --------------------------
	.section	.nv.compat,"",@"SHT_CUDA_COMPAT_INFO"
	.align	4
        /*0000*/ 	.byte	0x02, 0x09, 0x00, 0x00, 0x02, 0x02, 0x01, 0x00, 0x02, 0x05, 0x05, 0x00, 0x03, 0x07, 0x01, 0x01
        /*0010*/ 	.byte	0x02, 0x03, 0x00, 0x00, 0x02, 0x06, 0x01, 0x00, 0x04, 0x0b, 0x08, 0x00, 0x09, 0x00, 0x00, 0x00
        /*0020*/ 	.byte	0x00, 0x00, 0x00, 0x00


//--------------------- .nv.info._Z19testConcurrentQueueP27CUDAContConcurrentQueueDataIiE --------------------------
	.section	.nv.info._Z19testConcurrentQueueP27CUDAContConcurrentQueueDataIiE,"",@"SHT_CUDA_INFO"
	.sectionflags	@""
	.align	4


	//----- nvinfo : EIATTR_CUDA_API_VERSION
	.align		4
        /*0000*/ 	.byte	0x04, 0x37
        /*0002*/ 	.short	(.L_8 - .L_7)
.L_7:
        /*0004*/ 	.word	0x00000082


	//----- nvinfo : EIATTR_KPARAM_INFO
	.align		4
.L_8:
        /*0008*/ 	.byte	0x04, 0x17
        /*000a*/ 	.short	(.L_10 - .L_9)
.L_9:
        /*000c*/ 	.word	0x00000000
        /*0010*/ 	.short	0x0000
        /*0012*/ 	.short	0x0000
        /*0014*/ 	.byte	0x00, 0xf5, 0x21, 0x00


	//----- nvinfo : EIATTR_SPARSE_MMA_MASK
	.align		4
.L_10:
        /*0018*/ 	.byte	0x03, 0x50
        /*001a*/ 	.short	0x0000


	//----- nvinfo : EIATTR_MAXREG_COUNT
	.align		4
        /*001c*/ 	.byte	0x03, 0x1b
        /*001e*/ 	.short	0x00ff


	//----- nvinfo : EIATTR_EXTERNS
	.align		4
        /*0020*/ 	.byte	0x04, 0x0f
        /*0022*/ 	.short	(.L_12 - .L_11)


	//   ....[0]....
	.align		4
.L_11:
        /*0024*/ 	.word	index@(vprintf)


	//----- nvinfo : EIATTR_MERCURY_ISA_VERSION
	.align		4
.L_12:
        /*0028*/ 	.byte	0x03, 0x5f
        /*002a*/ 	.short	0x0101


	//----- nvinfo : EIATTR_INT_WARP_WIDE_INSTR_OFFSETS
	.align		4
        /*002c*/ 	.byte	0x04, 0x31
        /*002e*/ 	.short	(.L_14 - .L_13)


	//   ....[0]....
.L_13:
        /*0030*/ 	.word	0x00000040


	//   ....[1]....
        /*0034*/ 	.word	0x00000140


	//   ....[2]....
        /*0038*/ 	.word	0x000003b0


	//   ....[3]....
        /*003c*/ 	.word	0x00000490


	//----- nvinfo : EIATTR_VRC_CTA_INIT_COUNT
	.align		4
.L_14:
        /*0040*/ 	.byte	0x02, 0x4a
	.zero		1
	.zero		1


	//----- nvinfo : EIATTR_SYSCALL_OFFSETS
	.align		4
        /*0044*/ 	.byte	0x04, 0x46
        /*0046*/ 	.short	(.L_16 - .L_15)


	//   ....[0]....
.L_15:
        /*0048*/ 	.word	0x00000740


	//----- nvinfo : EIATTR_EXIT_INSTR_OFFSETS
	.align		4
.L_16:
        /*004c*/ 	.byte	0x04, 0x1c
        /*004e*/ 	.short	(.L_18 - .L_17)


	//   ....[0]....
.L_17:
        /*0050*/ 	.word	0x000006c0


	//   ....[1]....
        /*0054*/ 	.word	0x00000750


	//----- nvinfo : EIATTR_CRS_STACK_SIZE
	.align		4
.L_18:
        /*0058*/ 	.byte	0x04, 0x1e
        /*005a*/ 	.short	(.L_20 - .L_19)
.L_19:
        /*005c*/ 	.word	0x00000000


	//----- nvinfo : EIATTR_CBANK_PARAM_SIZE
	.align		4
.L_20:
        /*0060*/ 	.byte	0x03, 0x19
        /*0062*/ 	.short	0x0008


	//----- nvinfo : EIATTR_PARAM_CBANK
	.align		4
        /*0064*/ 	.byte	0x04, 0x0a
        /*0066*/ 	.short	(.L_22 - .L_21)
	.align		4
.L_21:
        /*0068*/ 	.word	index@(.nv.constant0._Z19testConcurrentQueueP27CUDAContConcurrentQueueDataIiE)
        /*006c*/ 	.short	0x0380
        /*006e*/ 	.short	0x0008


	//----- nvinfo : EIATTR_SW_WAR
	.align		4
.L_22:
        /*0070*/ 	.byte	0x04, 0x36
        /*0072*/ 	.short	(.L_24 - .L_23)
.L_23:
        /*0074*/ 	.word	0x00000008
.L_24:


//--------------------- .nv.callgraph             --------------------------
	.section	.nv.callgraph,"",@"SHT_CUDA_CALLGRAPH"
	.align	4
	.sectionentsize	8
	.align		4
        /*0000*/ 	.word	0x00000000
	.align		4
        /*0004*/ 	.word	0xffffffff
	.align		4
        /*0008*/ 	.word	index@(_Z19testConcurrentQueueP27CUDAContConcurrentQueueDataIiE)
	.align		4
        /*000c*/ 	.word	index@(vprintf)
	.align		4
        /*0010*/ 	.word	0x00000000
	.align		4
        /*0014*/ 	.word	0xfffffffe
	.align		4
        /*0018*/ 	.word	0x00000000
	.align		4
        /*001c*/ 	.word	0xfffffffd
	.align		4
        /*0020*/ 	.word	0x00000000
	.align		4
        /*0024*/ 	.word	0xfffffffc


//--------------------- .nv.constant4             --------------------------
	.section	.nv.constant4,"a",@progbits
	.align	8
	.align		8
.nv.constant4:
        /*0000*/ 	.dword	vprintf
	.align		8
        /*0008*/ 	.dword	$str


//--------------------- .text._Z19testConcurrentQueueP27CUDAContConcurrentQueueDataIiE --------------------------
	.section	.text._Z19testConcurrentQueueP27CUDAContConcurrentQueueDataIiE,"ax",@progbits
	.align	128
        .global         _Z19testConcurrentQueueP27CUDAContConcurrentQueueDataIiE
        .type           _Z19testConcurrentQueueP27CUDAContConcurrentQueueDataIiE,@function
        .size           _Z19testConcurrentQueueP27CUDAContConcurrentQueueDataIiE,(.L_x_16 - _Z19testConcurrentQueueP27CUDAContConcurrentQueueDataIiE)
        .other          _Z19testConcurrentQueueP27CUDAContConcurrentQueueDataIiE,@"STO_CUDA_ENTRY STV_DEFAULT"
_Z19testConcurrentQueueP27CUDAContConcurrentQueueDataIiE:
.text._Z19testConcurrentQueueP27CUDAContConcurrentQueueDataIiE:
[----:B------:R-:W0:Y:S01]  /*0000*/  LDC R1, c[0x0][0x37c] ;  /* 0x0000df00ff017b82 */ /* 0x000e220000000800 */
[----:B------:R-:W1:Y:S01]  /*0010*/  S2R R3, SR_LANEID ;  /* 0x0000000000037919 */ /* 0x000e620000000000 */
[----:B------:R-:W2:Y:S01]  /*0020*/  LDCU.64 UR4, c[0x0][0x380] ;  /* 0x00007000ff0477ac */ /* 0x000ea20008000a00 */
[----:B0-----:R-:W-:Y:S01]  /*0030*/  VIADD R1, R1, 0xfffffff8 ;  /* 0xfffffff801017836 */ /* 0x001fe20000000000 */
[----:B------:R-:W-:Y:S01]  /*0040*/  VOTEU.ANY UR6, UPT, PT ;  /* 0x0000000000067886 */ /* 0x000fe200038e0100 */
[----:B------:R-:W0:Y:S01]  /*0050*/  LDCU.64 UR36, c[0x0][0x358] ;  /* 0x00006b00ff2477ac */ /* 0x000e220008000a00 */
[----:B------:R-:W1:Y:S08]  /*0060*/  FLO.U32 R6, UR6 ;  /* 0x0000000600067d00 */ /* 0x000e7000080e0000 */
[----:B------:R-:W0:Y:S01]  /*0070*/  POPC R7, UR6 ;  /* 0x0000000600077d09 */ /* 0x000e220008000000 */
[----:B--2---:R-:W-:-:S04]  /*0080*/  UIADD3 UR4, UP0, UPT, UR4, 0x14, URZ ;  /* 0x0000001404047890 */ /* 0x004fc8000ff1e0ff */
[----:B------:R-:W-:Y:S02]  /*0090*/  UIADD3.X UR5, UPT, UPT, URZ, UR5, URZ, UP0, !UPT ;  /* 0x00000005ff057290 */ /* 0x000fe400087fe4ff */
[----:B------:R-:W-:-:S04]  /*00a0*/  IMAD.U32 R8, RZ, RZ, UR4 ;  /* 0x00000004ff087e24 */ /* 0x000fc8000f8e00ff */
[----:B------:R-:W-:Y:S01]  /*00b0*/  IMAD.U32 R9, RZ, RZ, UR5 ;  /* 0x00000005ff097e24 */ /* 0x000fe2000f8e00ff */
[----:B-1----:R-:W-:Y:S01]  /*00c0*/  ISETP.EQ.U32.AND P0, PT, R6, R3, PT ;  /* 0x000000030600720c */ /* 0x002fe20003f02070 */
[----:B------:R-:W1:-:S12]  /*00d0*/  LDC.64 R4, c[0x0][0x380] ;  /* 0x0000e000ff047b82 */ /* 0x000e580000000a00 */
[----:B0-----:R-:W2:Y:S04]  /*00e0*/  @P0 ATOMG.E.ADD.STRONG.GPU PT, R17, desc[UR36][R8.64], R7 ;  /* 0x80000007081109a8 */ /* 0x001ea800081ef124 */
[----:B-1----:R-:W3:Y:S04]  /*00f0*/  LDG.E R3, desc[UR36][R4.64+0xc] ;  /* 0x00000c2404037981 */ /* 0x002ee8000c1e1900 */
[----:B------:R-:W4:Y:S01]  /*0100*/  LDG.E.64 R10, desc[UR36][R4.64] ;  /* 0x00000024040a7981 */ /* 0x000f22000c1e1b00 */
[----:B------:R-:W0:Y:S02]  /*0110*/  S2R R2, SR_LTMASK ;  /* 0x0000000000027919 */ /* 0x000e240000003900 */
[----:B0-----:R-:W-:-:S04]  /*0120*/  LOP3.LUT R14, R2, UR6, RZ, 0xc0, !PT ;  /* 0x00000006020e7c12 */ /* 0x001fc8000f8ec0ff */
[----:B------:R-:W0:Y:S01]  /*0130*/  POPC R13, R14 ;  /* 0x0000000e000d7309 */ /* 0x000e220000000000 */
[----:B--2---:R-:W0:Y:S02]  /*0140*/  SHFL.IDX PT, R0, R17, R6, 0x1f ;  /* 0x00001f0611007589 */ /* 0x004e2400000e0000 */
[----:B0-----:R-:W-:-:S05]  /*0150*/  IMAD.IADD R0, R0, 0x1, R13 ;  /* 0x0000000100007824 */ /* 0x001fca00078e020d */
[----:B---3--:R-:W-:-:S05]  /*0160*/  LOP3.LUT R3, R3, R0, RZ, 0xc0, !PT ;  /* 0x0000000003037212 */ /* 0x008fca00078ec0ff */
[----:B----4-:R-:W-:-:S05]  /*0170*/  IMAD.WIDE.U32 R12, R3, 0x8, R10 ;  /* 0x00000008030c7825 */ /* 0x010fca00078e000a */
[----:B------:R-:W2:Y:S01]  /*0180*/  LD.E.STRONG.SYS R7, desc[UR36][R12.64+0x4] ;  /* 0x000004240c077980 */ /* 0x000ea2000c115900 */
[----:B------:R-:W0:Y:S01]  /*0190*/  LDCU UR5, c[0x0][0x2fc] ;  /* 0x00005f80ff0577ac */ /* 0x000e220008000800 */
[----:B------:R-:W1:Y:S01]  /*01a0*/  S2UR UR6, SR_CTAID.X ;  /* 0x00000000000679c3 */ /* 0x000e620000002500 */
[----:B------:R-:W-:Y:S01]  /*01b0*/  BSSY B0, `(.L_x_0) ;  /* 0x000001c000007945 */ /* 0x000fe20003800000 */
[----:B------:R-:W1:Y:S01]  /*01c0*/  S2R R15, SR_TID.X ;  /* 0x00000000000f7919 */ /* 0x000e620000002100 */
[----:B------:R-:W3:Y:S05]  /*01d0*/  LDCU UR4, c[0x0][0x2f8] ;  /* 0x00005f00ff0477ac */ /* 0x000eea0008000800 */
[----:B------:R-:W1:Y:S01]  /*01e0*/  LDC R2, c[0x0][0x360] ;  /* 0x0000d800ff027b82 */ /* 0x000e620000000800 */
[----:B---3--:R-:W-:Y:S01]  /*01f0*/  IADD3 R6, P1, PT, R1, UR4, RZ ;  /* 0x0000000401067c10 */ /* 0x008fe2000ff3e0ff */
[----:B-1----:R-:W-:Y:S01]  /*0200*/  IMAD R2, R2, UR6, R15 ;  /* 0x0000000602027c24 */ /* 0x002fe2000f8e020f */
[----:B--2---:R-:W-:-:S03]  /*0210*/  ISETP.NE.AND P0, PT, R7, R0, PT ;  /* 0x000000000700720c */ /* 0x004fc60003f05270 */
[----:B0-----:R-:W-:-:S10]  /*0220*/  IMAD.X R7, RZ, RZ, UR5, P1 ;  /* 0x00000005ff077e24 */ /* 0x001fd400088e06ff */
[----:B------:R-:W-:Y:S05]  /*0230*/  @!P0 BRA `(.L_x_1) ;  /* 0x00000000004c8947 */ /* 0x000fea0003800000 */
[----:B------:R-:W-:Y:S01]  /*0240*/  HFMA2 R10, -RZ, RZ, 0, 0 ;  /* 0x00000000ff0a7431 */ /* 0x000fe200000001ff */
[----:B------:R-:W-:Y:S06]  /*0250*/  BSSY B1, `(.L_x_2) ;  /* 0x0000010000017945 */ /* 0x000fec0003800000 */
.L_x_6:
[----:B------:R-:W-:Y:S01]  /*0260*/  VIADD R10, R10, 0x1 ;  /* 0x000000010a0a7836 */ /* 0x000fe20000000000 */
[----:B------:R-:W-:Y:S05]  /*0270*/  YIELD ;  /* 0x0000000000007946 */ /* 0x000fea0003800000 */
[----:B------:R-:W-:Y:S01]  /*0280*/  ISETP.GE.U32.AND P0, PT, R10, 0x20, PT ;  /* 0x000000200a00780c */ /* 0x000fe20003f06070 */
[----:B------:R-:W-:-:S12]  /*0290*/  BSSY B2, `(.L_x_3) ;  /* 0x0000008000027945 */ /* 0x000fd80003800000 */
[----:B------:R-:W-:Y:S05]  /*02a0*/  @!P0 BRA `(.L_x_4) ;  /* 0x0000000000188947 */ /* 0x000fea0003800000 */
[----:B------:R-:W-:-:S13]  /*02b0*/  ISETP.GT.U32.AND P0, PT, R10, 0xff, PT ;  /* 0x000000ff0a00780c */ /* 0x000fda0003f04070 */
[----:B------:R-:W-:Y:S05]  /*02c0*/  @P0 BRA `(.L_x_5) ;  /* 0x0000000000080947 */ /* 0x000fea0003800000 */
[----:B------:R-:W-:Y:S05]  /*02d0*/  NANOSLEEP 0x32 ;  /* 0x000000320000795d */ /* 0x000fea0003800000 */
[----:B------:R-:W-:Y:S05]  /*02e0*/  BRA `(.L_x_4) ;  /* 0x0000000000087947 */ /* 0x000fea0003800000 */
.L_x_5:
[----:B------:R-:W-:Y:S05]  /*02f0*/  NANOSLEEP 0xc8 ;  /* 0x000000c80000795d */ /* 0x000fea0003800000 */
[----:B------:R-:W-:Y:S01]  /*0300*/  NOP ;  /* 0x0000000000007918 */ /* 0x000fe20000000000 */
.L_x_4:
[----:B------:R-:W-:Y:S05]  /*0310*/  BSYNC B2 ;  /* 0x0000000000027941 */ /* 0x000fea0003800000 */
.L_x_3:
[----:B------:R-:W2:Y:S02]  /*0320*/  LD.E.STRONG.SYS R11, desc[UR36][R12.64+0x4] ;  /* 0x000004240c0b7980 */ /* 0x000ea4000c115900 */
[----:B--2---:R-:W-:-:S13]  /*0330*/  ISETP.NE.AND P0, PT, R11, R0, PT ;  /* 0x000000000b00720c */ /* 0x004fda0003f05270 */
[----:B------:R-:W-:Y:S05]  /*0340*/  @P0 BRA `(.L_x_6) ;  /* 0xfffffffc00c40947 */ /* 0x000fea000383ffff */
[----:B------:R-:W-:Y:S05]  /*0350*/  BSYNC B1 ;  /* 0x0000000000017941 */ /* 0x000fea0003800000 */
.L_x_2:
[----:B------:R0:W5:Y:S02]  /*0360*/  LDG.E.64 R10, desc[UR36][R4.64] ;  /* 0x00000024040a7981 */ /* 0x000164000c1e1b00 */
.L_x_1:
[----:B------:R-:W-:Y:S05]  /*0370*/  BSYNC B0 ;  /* 0x0000000000007941 */ /* 0x000fea0003800000 */
.L_x_0:
[----:B-----5:R-:W-:-:S05]  /*0380*/  IMAD.WIDE.U32 R10, R3, 0x8, R10 ;  /* 0x00000008030a7825 */ /* 0x020fca00078e000a */
[----:B------:R1:W-:Y:S04]  /*0390*/  ST.E desc[UR36][R10.64], R2 ;  /* 0x000000020a007985 */ /* 0x0003e8000c101924 */
[----:B------:R-:W2:Y:S01]  /*03a0*/  LDG.E.64 R12, desc[UR36][R4.64] ;  /* 0x00000024040c7981 */ /* 0x000ea2000c1e1b00 */
[----:B------:R-:W-:Y:S02]  /*03b0*/  VOTEU.ANY UR4, UPT, PT ;  /* 0x0000000000047886 */ /* 0x000fe400038e0100 */
[----:B------:R-:W3:Y:S01]  /*03c0*/  FLO.U32 R16, UR4 ;  /* 0x0000000400107d00 */ /* 0x000ee200080e0000 */
[----:B------:R-:W3:Y:S07]  /*03d0*/  S2R R15, SR_LANEID ;  /* 0x00000000000f7919 */ /* 0x000eee0000000000 */
[----:B------:R-:W4:Y:S01]  /*03e0*/  POPC R19, UR4 ;  /* 0x0000000400137d09 */ /* 0x000f220008000000 */
[----:B---3--:R-:W-:Y:S01]  /*03f0*/  ISETP.EQ.U32.AND P0, PT, R16, R15, PT ;  /* 0x0000000f1000720c */ /* 0x008fe20003f02070 */
[----:B--2---:R-:W-:-:S04]  /*0400*/  IMAD.WIDE.U32 R12, R3, 0x8, R12 ;  /* 0x00000008030c7825 */ /* 0x004fc800078e000c */
[----:B------:R-:W-:-:S05]  /*0410*/  VIADD R3, R0, 0x1 ;  /* 0x0000000100037836 */ /* 0x000fca0000000000 */
[----:B------:R2:W-:Y:S04]  /*0420*/  ATOM.E.EXCH.STRONG.GPU PT, RZ, desc[UR36][R12.64+0x4], R3 ;  /* 0x800004030cff798a */ /* 0x0005e8000c1ef124 */
[----:B----4-:R-:W3:Y:S04]  /*0430*/  @P0 ATOMG.E.ADD.STRONG.GPU PT, R19, desc[UR36][R8.64+-0x4], R19 ;  /* 0xfffffc13081309a8 */ /* 0x010ee800081ef124 */
[----:B------:R-:W4:Y:S04]  /*0440*/  LDG.E R15, desc[UR36][R4.64+0xc] ;  /* 0x00000c24040f7981 */ /* 0x000f28000c1e1900 */
[----:B-1----:R-:W2:Y:S01]  /*0450*/  LDG.E.64 R10, desc[UR36][R4.64] ;  /* 0x00000024040a7981 */ /* 0x002ea2000c1e1b00 */
[----:B------:R-:W1:Y:S02]  /*0460*/  S2R R18, SR_LTMASK ;  /* 0x0000000000127919 */ /* 0x000e640000003900 */
[----:B-1----:R-:W-:-:S04]  /*0470*/  LOP3.LUT R18, R18, UR4, RZ, 0xc0, !PT ;  /* 0x0000000412127c12 */ /* 0x002fc8000f8ec0ff */
[----:B------:R-:W1:Y:S01]  /*0480*/  POPC R17, R18 ;  /* 0x0000001200117309 */ /* 0x000e620000000000 */
[----:B---3--:R-:W1:Y:S02]  /*0490*/  SHFL.IDX PT, R0, R19, R16, 0x1f ;  /* 0x00001f1013007589 */ /* 0x008e6400000e0000 */
[----:B-1----:R-:W-:-:S05]  /*04a0*/  IMAD.IADD R0, R0, 0x1, R17 ;  /* 0x0000000100007824 */ /* 0x002fca00078e0211 */
[----:B----4-:R-:W-:-:S05]  /*04b0*/  LOP3.LUT R17, R15, R0, RZ, 0xc0, !PT ;  /* 0x000000000f117212 */ /* 0x010fca00078ec0ff */
[----:B--2---:R-:W-:-:S05]  /*04c0*/  IMAD.WIDE.U32 R14, R17, 0x8, R10 ;  /* 0x00000008110e7825 */ /* 0x004fca00078e000a */
[----:B------:R-:W2:Y:S01]  /*04d0*/  LD.E.STRONG.SYS R12, desc[UR36][R14.64+0x4] ;  /* 0x000004240e0c7980 */ /* 0x000ea2000c115900 */
[----:B------:R-:W-:Y:S01]  /*04e0*/  IADD3 R3, PT, PT, R0, 0x1, RZ ;  /* 0x0000000100037810 */ /* 0x000fe20007ffe0ff */
[----:B------:R-:W-:Y:S03]  /*04f0*/  BSSY B0, `(.L_x_7) ;  /* 0x0000016000007945 */ /* 0x000fe60003800000 */
[----:B--2---:R-:W-:-:S13]  /*0500*/  ISETP.NE.AND P0, PT, R12, R3, PT ;  /* 0x000000030c00720c */ /* 0x004fda0003f05270 */
[----:B------:R-:W-:Y:S05]  /*0510*/  @!P0 BRA `(.L_x_8) ;  /* 0x00000000004c8947 */ /* 0x000fea0003800000 */
[----:B------:R-:W-:Y:S01]  /*0520*/  BSSY B1, `(.L_x_9) ;  /* 0x0000011000017945 */ /* 0x000fe20003800000 */
[----:B------:R-:W-:-:S07]  /*0530*/  IMAD.MOV.U32 R9, RZ, RZ, RZ ;  /* 0x000000ffff097224 */ /* 0x000fce00078e00ff */
.L_x_13:
        /* <DEDUP_REMOVED lines=9> */
.L_x_12:
[----:B------:R-:W-:Y:S05]  /*05d0*/  NANOSLEEP 0xc8 ;  /* 0x000000c80000795d */ /* 0x000fea0003800000 */
[----:B------:R-:W-:Y:S01]  /*05e0*/  NOP ;  /* 0x0000000000007918 */ /* 0x000fe20000000000 */
.L_x_11:
[----:B------:R-:W-:Y:S05]  /*05f0*/  BSYNC B2 ;  /* 0x0000000000027941 */ /* 0x000fea0003800000 */
.L_x_10:
[----:B------:R-:W2:Y:S02]  /*0600*/  LD.E.STRONG.SYS R8, desc[UR36][R14.64+0x4] ;  /* 0x000004240e087980 */ /* 0x000ea4000c115900 */
[----:B--2---:R-:W-:-:S13]  /*0610*/  ISETP.NE.AND P0, PT, R8, R3, PT ;  /* 0x000000030800720c */ /* 0x004fda0003f05270 */
[----:B------:R-:W-:Y:S05]  /*0620*/  @P0 BRA `(.L_x_13) ;  /* 0xfffffffc00c40947 */ /* 0x000fea000383ffff */
[----:B------:R-:W-:Y:S05]  /*0630*/  BSYNC B1 ;  /* 0x0000000000017941 */ /* 0x000fea0003800000 */
.L_x_9:
[----:B------:R1:W5:Y:S02]  /*0640*/  LDG.E.64 R10, desc[UR36][R4.64] ;  /* 0x00000024040a7981 */ /* 0x000364000c1e1b00 */
.L_x_8:
[----:B------:R-:W-:Y:S05]  /*0650*/  BSYNC B0 ;  /* 0x0000000000007941 */ /* 0x000fea0003800000 */
.L_x_7:
[----:B01----:R-:W2:Y:S01]  /*0660*/  LDG.E R5, desc[UR36][R4.64+0x8] ;  /* 0x0000082404057981 */ /* 0x003ea2000c1e1900 */
[----:B------:R-:W-:Y:S01]  /*0670*/  ISETP.GT.U32.AND P0, PT, R2, 0x3ff, PT ;  /* 0x000003ff0200780c */ /* 0x000fe20003f04070 */
[----:B-----5:R-:W-:-:S05]  /*0680*/  IMAD.WIDE.U32 R10, R17, 0x8, R10 ;  /* 0x00000008110a7825 */ /* 0x020fca00078e000a */
[----:B------:R0:W5:Y:S01]  /*0690*/  LD.E R3, desc[UR36][R10.64] ;  /* 0x000000240a037980 */ /* 0x000162000c101900 */
[----:B--2---:R-:W-:-:S05]  /*06a0*/  IMAD.IADD R9, R0, 0x1, R5 ;  /* 0x0000000100097824 */ /* 0x004fca00078e0205 */
[----:B------:R0:W-:Y:S01]  /*06b0*/  ATOM.E.EXCH.STRONG.GPU PT, RZ, desc[UR36][R10.64+0x4], R9 ;  /* 0x800004090aff798a */ /* 0x0001e2000c1ef124 */
[----:B------:R-:W-:Y:S05]  /*06c0*/  @P0 EXIT ;  /* 0x000000000000094d */ /* 0x000fea0003800000 */
[----:B------:R-:W-:Y:S01]  /*06d0*/  MOV R0, 0x0 ;  /* 0x0000000000007802 */ /* 0x000fe20000000f00 */
[----:B-----5:R1:W-:Y:S01]  /*06e0*/  STL.64 [R1], R2 ;  /* 0x0000000201007387 */ /* 0x0203e20000100a00 */
[----:B------:R-:W2:Y:S02]  /*06f0*/  LDCU.64 UR4, c[0x4][0x8] ;  /* 0x01000100ff0477ac */ /* 0x000ea40008000a00 */
[----:B0-----:R1:W0:Y:S01]  /*0700*/  LDC.64 R8, c[0x4][R0] ;  /* 0x0100000000087b82 */ /* 0x0012220000000a00 */
[----:B--2---:R-:W-:Y:S01]  /*0710*/  MOV R4, UR4 ;  /* 0x0000000400047c02 */ /* 0x004fe20008000f00 */
[----:B-1----:R-:W-:-:S07]  /*0720*/  IMAD.U32 R5, RZ, RZ, UR5 ;  /* 0x00000005ff057e24 */ /* 0x002fce000f8e00ff */
[----:B------:R-:W-:-:S07]  /*0730*/  LEPC R20, `(.L_x_14) ;  /* 0x000000001014794e */ /* 0x000fce0000000000 */
[----:B0-----:R-:W-:Y:S05]  /*0740*/  CALL.ABS.NOINC R8 ;  /* 0x0000000008007343 */ /* 0x001fea0003c00000 */
.L_x_14:
[----:B------:R-:W-:Y:S05]  /*0750*/  EXIT ;  /* 0x000000000000794d */ /* 0x000fea0003800000 */
.L_x_15:
[----:B------:R-:W-:-:S00]  /*0760*/  BRA `(.L_x_15) ;  /* 0xfffffffc00fc7947 */ /* 0x000fc0000383ffff */
[----:B------:R-:W-:-:S00]  /*0770*/  NOP ;  /* 0x0000000000007918 */ /* 0x000fc00000000000 */
        /* <DEDUP_REMOVED lines=8> */
.L_x_16:


//--------------------- .nv.global.init           --------------------------
	.section	.nv.global.init,"aw",@progbits
.nv.global.init:
	.type		$str,@object
	.size		$str,(.L_0 - $str)
$str:
        /*0000*/ 	.byte	0x54, 0x68, 0x72, 0x65, 0x61, 0x64, 0x20, 0x25, 0x75, 0x3a, 0x20, 0x70, 0x6f, 0x70, 0x70, 0x65
        /*0010*/ 	.byte	0x64, 0x3d, 0x25, 0x64, 0x0a, 0x00
.L_0:


//--------------------- .nv.shared.reserved.0     --------------------------
	.section	.nv.shared.reserved.0,"aw",@nobits
	.weak		__nv_reservedSMEM_offset_0_alias
	.size		__nv_reservedSMEM_offset_0_alias, 0, 64
	.other		__nv_reservedSMEM_offset_0_alias,@"STO_CUDA_RESERVED_SHARED STV_DEFAULT"
__nv_reservedSMEM_offset_0_alias:
	.zero		0
	.zero		64


//--------------------- .nv.constant0._Z19testConcurrentQueueP27CUDAContConcurrentQueueDataIiE --------------------------
	.section	.nv.constant0._Z19testConcurrentQueueP27CUDAContConcurrentQueueDataIiE,"a",@progbits
	.sectionflags	@""
	.align	4
.nv.constant0._Z19testConcurrentQueueP27CUDAContConcurrentQueueDataIiE:
	.zero		904


//--------------------- SYMBOLS --------------------------

	.type		.nv.reservedSmem.offset0,@object
	.size		.nv.reservedSmem.offset0,0x4
	.type		vprintf,@function
